	.headerflags	@"EF_CUDA_TEXMODE_UNIFIED EF_CUDA_64BIT_ADDRESS EF_CUDA_ACCELERATORS EF_CUDA_SM90 EF_CUDA_VIRTUAL_SM(EF_CUDA_SM90)"
	.elftype	@"ET_EXEC"


//--------------------- .nv.info                  --------------------------
	.section	.nv.info,"",@"SHT_CUDA_INFO"
	.align	4


	//----- nvinfo : EIATTR_REGCOUNT
	.align		4
        /*0000*/ 	.byte	0x04, 0x2f
        /*0002*/ 	.short	(.L_1 - .L_0)
	.align		4
.L_0:
        /*0004*/ 	.word	index@(triton_poi_fused_leaky_relu_mul_3)
        /*0008*/ 	.word	0x0000000e


	//----- nvinfo : EIATTR_MIN_STACK_SIZE
	.align		4
.L_1:
        /*000c*/ 	.byte	0x04, 0x12
        /*000e*/ 	.short	(.L_3 - .L_2)
	.align		4
.L_2:
        /*0010*/ 	.word	index@(triton_poi_fused_leaky_relu_mul_3)
        /*0014*/ 	.word	0x00000000


	//----- nvinfo : EIATTR_FRAME_SIZE
	.align		4
.L_3:
        /*0018*/ 	.byte	0x04, 0x11
        /*001a*/ 	.short	(.L_5 - .L_4)
	.align		4
.L_4:
        /*001c*/ 	.word	index@(triton_poi_fused_leaky_relu_mul_3)
        /*0020*/ 	.word	0x00000000


	//----- nvinfo : EIATTR_MIN_STACK_SIZE
	.align		4
.L_5:
        /*0024*/ 	.byte	0x04, 0x12
        /*0026*/ 	.short	(.L_7 - .L_6)
	.align		4
.L_6:
        /*0028*/ 	.word	index@(triton_poi_fused_leaky_relu_mul_3)
        /*002c*/ 	.word	0x00000000
.L_7:


//--------------------- .nv.info.triton_poi_fused_leaky_relu_mul_3 --------------------------
	.section	.nv.info.triton_poi_fused_leaky_relu_mul_3,"",@"SHT_CUDA_INFO"
	.sectionflags	@""
	.align	4


	//----- nvinfo : EIATTR_CUDA_API_VERSION
	.align		4
        /*0000*/ 	.byte	0x04, 0x37
        /*0002*/ 	.short	(.L_9 - .L_8)
.L_8:
        /*0004*/ 	.word	0x0000007c


	//----- nvinfo : EIATTR_KPARAM_INFO
	.align		4
.L_9:
        /*0008*/ 	.byte	0x04, 0x17
        /*000a*/ 	.short	(.L_11 - .L_10)
.L_10:
        /*000c*/ 	.word	0x00000000
        /*0010*/ 	.short	0x0003
        /*0012*/ 	.short	0x0018
        /*0014*/ 	.byte	0x00, 0xf0, 0x11, 0x00


	//----- nvinfo : EIATTR_KPARAM_INFO
	.align		4
.L_11:
        /*0018*/ 	.byte	0x04, 0x17
        /*001a*/ 	.short	(.L_13 - .L_12)
.L_12:
        /*001c*/ 	.word	0x00000000
        /*0020*/ 	.short	0x0002
        /*0022*/ 	.short	0x0010
        /*0024*/ 	.byte	0x00, 0xf4, 0x21, 0x00


	//----- nvinfo : EIATTR_KPARAM_INFO
	.align		4
.L_13:
        /*0028*/ 	.byte	0x04, 0x17
        /*002a*/ 	.short	(.L_15 - .L_14)
.L_14:
        /*002c*/ 	.word	0x00000000
        /*0030*/ 	.short	0x0001
        /*0032*/ 	.short	0x0008
        /*0034*/ 	.byte	0x00, 0xf4, 0x21, 0x00


	//----- nvinfo : EIATTR_KPARAM_INFO
	.align		4
.L_15:
        /*0038*/ 	.byte	0x04, 0x17
        /*003a*/ 	.short	(.L_17 - .L_16)
.L_16:
        /*003c*/ 	.word	0x00000000
        /*0040*/ 	.short	0x0000
        /*0042*/ 	.short	0x0000
        /*0044*/ 	.byte	0x00, 0xf4, 0x21, 0x00


	//----- nvinfo : EIATTR_SPARSE_MMA_MASK
	.align		4
.L_17:
        /*0048*/ 	.byte	0x03, 0x50
        /*004a*/ 	.short	0x0000


	//----- nvinfo : EIATTR_MAXREG_COUNT
	.align		4
        /*004c*/ 	.byte	0x03, 0x1b
        /*004e*/ 	.short	0x00ff


	//----- nvinfo : EIATTR_EXIT_INSTR_OFFSETS
	.align		4
        /*0050*/ 	.byte	0x04, 0x1c
        /*0052*/ 	.short	(.L_19 - .L_18)


	//   ....[0]....
.L_18:
        /*0054*/ 	.word	0x000001a0


	//   ....[1]....
        /*0058*/ 	.word	0x000001c0


	//----- nvinfo : EIATTR_REQNTID
	.align		4
.L_19:
        /*005c*/ 	.byte	0x04, 0x10
        /*005e*/ 	.short	(.L_21 - .L_20)
.L_20:
        /*0060*/ 	.word	0x00000020
        /*0064*/ 	.word	0x00000001
        /*0068*/ 	.word	0x00000001


	//----- nvinfo : EIATTR_CBANK_PARAM_SIZE
	.align		4
.L_21:
        /*006c*/ 	.byte	0x03, 0x19
        /*006e*/ 	.short	0x001c


	//----- nvinfo : EIATTR_PARAM_CBANK
	.align		4
        /*0070*/ 	.byte	0x04, 0x0a
        /*0072*/ 	.short	(.L_23 - .L_22)
	.align		4
.L_22:
        /*0074*/ 	.word	index@(.nv.constant0.triton_poi_fused_leaky_relu_mul_3)
        /*0078*/ 	.short	0x0210
        /*007a*/ 	.short	0x001c


	//----- nvinfo : EIATTR_SW_WAR
	.align		4
.L_23:
        /*007c*/ 	.byte	0x04, 0x36
        /*007e*/ 	.short	(.L_25 - .L_24)
.L_24:
        /*0080*/ 	.word	0x00000008
.L_25:


//--------------------- .nv.callgraph             --------------------------
	.section	.nv.callgraph,"",@"SHT_CUDA_CALLGRAPH"
	.align	4
	.sectionentsize	8
	.align		4
        /*0000*/ 	.word	0x00000000
	.align		4
        /*0004*/ 	.word	0xffffffff
	.align		4
        /*0008*/ 	.word	0x00000000
	.align		4
        /*000c*/ 	.word	0xfffffffe
	.align		4
        /*0010*/ 	.word	0x00000000
	.align		4
        /*0014*/ 	.word	0xfffffffd
	.align		4
        /*0018*/ 	.word	0x00000000
	.align		4
        /*001c*/ 	.word	0xfffffffc


//--------------------- .text.triton_poi_fused_leaky_relu_mul_3 --------------------------
	.section	.text.triton_poi_fused_leaky_relu_mul_3,"ax",@progbits
	.align	128
        .global         triton_poi_fused_leaky_relu_mul_3
        .type           triton_poi_fused_leaky_relu_mul_3,@function
        .size           triton_poi_fused_leaky_relu_mul_3,(.L_x_1 - triton_poi_fused_leaky_relu_mul_3)
        .other          triton_poi_fused_leaky_relu_mul_3,@"STO_CUDA_ENTRY STV_DEFAULT"
triton_poi_fused_leaky_relu_mul_3:
.text.triton_poi_fused_leaky_relu_mul_3:
[----:B------:R-:W0:Y:S02]  /*0000*/  LDC R1, c[0x0][0x28] ;  /* 0x00000a00ff017b82 */ /* 0x000e240000000800 */
[----:B------:R-:W1:Y:S01]  /*0010*/  S2R R8, SR_TID.X ;  /* 0x0000000000087919 */ /* 0x000e620000002100 */
[----:B------:R-:W2:Y:S01]  /*0020*/  LDC.64 R4, c[0x0][0x218] ;  /* 0x00008600ff047b82 */ /* 0x000ea20000000a00 */
[----:B------:R-:W-:Y:S01]  /*0030*/  IMAD.MOV.U32 R11, RZ, RZ, RZ ;  /* 0x000000ffff0b7224 */ /* 0x000fe200078e00ff */
[----:B------:R-:W-:Y:S01]  /*0040*/  ULDC.64 UR4, c[0x0][0x208] ;  /* 0x0000820000047ab9 */ /* 0x000fe20000000a00 */
[----:B------:R-:W3:Y:S05]  /*0050*/  S2R R9, SR_CTAID.X ;  /* 0x0000000000097919 */ /* 0x000eea0000002500 */
[----:B------:R-:W4:Y:S01]  /*0060*/  LDC.64 R2, c[0x0][0x210] ;  /* 0x00008400ff027b82 */ /* 0x000f220000000a00 */
[----:B-1----:R-:W-:-:S02]  /*0070*/  LOP3.LUT R0, R8, 0xf, RZ, 0xc0, !PT ;  /* 0x0000000f08007812 */ /* 0x002fc400078ec0ff */
[----:B---3--:R-:W-:-:S03]  /*0080*/  SHF.R.S32.HI R6, RZ, 0x1b, R9 ;  /* 0x0000001bff067819 */ /* 0x008fc60000011409 */
[----:B------:R-:W-:Y:S01]  /*0090*/  IMAD R9, R9, 0x10, R0 ;  /* 0x0000001009097824 */ /* 0x000fe200078e0200 */
[----:B------:R-:W-:-:S03]  /*00a0*/  SGXT R0, R6, 0x1 ;  /* 0x000000010600781a */ /* 0x000fc60000000200 */
[C---:B----4-:R-:W-:Y:S01]  /*00b0*/  IMAD.WIDE R2, R9.reuse, 0x4, R2 ;  /* 0x0000000409027825 */ /* 0x050fe200078e0202 */
[----:B------:R-:W-:Y:S02]  /*00c0*/  ISETP.GE.AND P0, PT, R9, 0x10, PT ;  /* 0x000000100900780c */ /* 0x000fe40003f06270 */
[----:B------:R-:W-:-:S04]  /*00d0*/  LEA.HI R0, R0, R9, RZ, 0x2 ;  /* 0x0000000900007211 */ /* 0x000fc800078f10ff */
[----:B------:R-:W-:Y:S01]  /*00e0*/  SHF.R.S32.HI R7, RZ, 0x2, R0 ;  /* 0x00000002ff077819 */ /* 0x000fe20000011400 */
[----:B------:R-:W-:-:S04]  /*00f0*/  IMAD.MOV.U32 R0, RZ, RZ, RZ ;  /* 0x000000ffff007224 */ /* 0x000fc800078e00ff */
[----:B--2---:R-:W-:Y:S02]  /*0100*/  IMAD.WIDE R4, R7, 0x4, R4 ;  /* 0x0000000407047825 */ /* 0x004fe400078e0204 */
[----:B------:R-:W2:Y:S01]  /*0110*/  @!P0 LDG.E R0, desc[UR4][R2.64] ;  /* 0x0000000402008981 */ /* 0x000ea2000c1e1900 */
[----:B------:R-:W1:Y:S03]  /*0120*/  LDC.64 R6, c[0x0][0x220] ;  /* 0x00008800ff067b82 */ /* 0x000e660000000a00 */
[----:B------:R-:W2:Y:S01]  /*0130*/  @!P0 LDG.E.EL R11, desc[UR4][R4.64] ;  /* 0x00000004040b8981 */ /* 0x000ea2000c2e1900 */
[----:B------:R-:W-:-:S04]  /*0140*/  LOP3.LUT P0, RZ, R8, 0x10, RZ, 0xc0, !PT ;  /* 0x0000001008ff7812 */ /* 0x000fc8000780c0ff */
[C---:B------:R-:W-:Y:S01]  /*0150*/  ISETP.LT.AND P0, PT, R9.reuse, 0x10, !P0 ;  /* 0x000000100900780c */ /* 0x040fe20004701270 */
[----:B-1----:R-:W-:-:S04]  /*0160*/  IMAD.WIDE R6, R9, 0x4, R6 ;  /* 0x0000000409067825 */ /* 0x002fc800078e0206 */
[----:B--2---:R-:W-:-:S05]  /*0170*/  FMUL R11, R11, R0 ;  /* 0x000000000b0b7220 */ /* 0x004fca0000400000 */
[----:B------:R-:W-:-:S13]  /*0180*/  FSETP.GT.AND P1, PT, R11, RZ, PT ;  /* 0x000000ff0b00720b */ /* 0x000fda0003f24000 */
[----:B------:R-:W-:Y:S01]  /*0190*/  @!P1 FMUL R11, R11, 0.10000000149011611938 ;  /* 0x3dcccccd0b0b9820 */ /* 0x000fe20000400000 */
[----:B------:R-:W-:Y:S06]  /*01a0*/  @!P0 EXIT ;  /* 0x000000000000894d */ /* 0x000fec0003800000 */
[----:B------:R-:W-:Y:S01]  /*01b0*/  STG.E desc[UR4][R6.64], R11 ;  /* 0x0000000b06007986 */ /* 0x000fe2000c101904 */
[----:B------:R-:W-:Y:S05]  /*01c0*/  EXIT ;  /* 0x000000000000794d */ /* 0x000fea0003800000 */
.L_x_0:
[----:B------:R-:W-:-:S00]  /*01d0*/  BRA `(.L_x_0) ;  /* 0xfffffffc00fc7947 */ /* 0x000fc0000383ffff */
[----:B------:R-:W-:-:S00]  /*01e0*/  NOP ;  /* 0x0000000000007918 */ /* 0x000fc00000000000 */
        /* <DEDUP_REMOVED lines=9> */
.L_x_1:


//--------------------- .nv.constant0.triton_poi_fused_leaky_relu_mul_3 --------------------------
	.section	.nv.constant0.triton_poi_fused_leaky_relu_mul_3,"a",@progbits
	.sectionflags	@""
	.align	4
.nv.constant0.triton_poi_fused_leaky_relu_mul_3:
	.zero		556
